//
// Generated by NVIDIA NVVM Compiler
//
// Compiler Build ID: CL-36424714
// Cuda compilation tools, release 13.0, V13.0.88
// Based on NVVM 20.0.0
//

.version 9.0
.target sm_100
.address_size 64

	// .globl	_Z6kernelPii

.visible .entry _Z6kernelPii(
	.param .u64 .ptr .align 1 _Z6kernelPii_param_0,
	.param .u32 _Z6kernelPii_param_1
)
{
	.reg .pred 	%p<3>;
	.reg .b32 	%r<11>;
	.reg .b64 	%rd<5>;

	ld.param.u64 	%rd2, [_Z6kernelPii_param_0];
	ld.param.u32 	%r6, [_Z6kernelPii_param_1];
	mov.u32 	%r1, %ntid.x;
	mov.u32 	%r7, %ctaid.x;
	mov.u32 	%r8, %tid.x;
	mad.lo.s32 	%r10, %r1, %r7, %r8;
	setp.ge.s32 	%p1, %r10, %r6;
	@%p1 bra 	$L__BB0_3;
	mov.u32 	%r9, %nctaid.x;
	mul.lo.s32 	%r3, %r1, %r9;
	cvta.to.global.u64 	%rd1, %rd2;
$L__BB0_2:
	mul.wide.s32 	%rd3, %r10, 4;
	add.s64 	%rd4, %rd1, %rd3;
	st.global.u32 	[%rd4], %r10;
	add.s32 	%r10, %r10, %r3;
	setp.lt.s32 	%p2, %r10, %r6;
	@%p2 bra 	$L__BB0_2;
$L__BB0_3:
	ret;

}


// ===== COMPILED SASS (sm_100) =====

	.target	sm_100

	.elftype	@"ET_EXEC"


//--------------------- .note.nv.tkinfo           --------------------------
	.section	.note.nv.tkinfo,"",@"SHT_NOTE"
	.sectionflags	@"SHF_NOTE_NV_TKINFO"
	.tkinfo
        /*0018*/ 	.word	0x00000002
        /*0030*/ 	.string	""
        /*0030*/ 	.string	"ptxas"
        /*0030*/ 	.string	"Cuda compilation tools, release 13.0, V13.0.88"
        /*0030*/ 	.string	"Build cuda_13.0.r13.0/compiler.36424714_0"
        /*0030*/ 	.string	"-arch sm_100 -m 64 "



//--------------------- .note.nv.cuinfo           --------------------------
	.section	.note.nv.cuinfo,"",@"SHT_NOTE"
	.sectionflags	@"SHF_NOTE_NV_CUINFO"
        /*0018*/ 	.short	0x0002
        /*001a*/ 	.short	0x0064
        /*001c*/ 	.short	0x0082
	.zero		2


//--------------------- .nv.info                  --------------------------
	.section	.nv.info,"",@"SHT_CUDA_INFO"
	.align	4


	//----- nvinfo : EIATTR_REGCOUNT
	.align		4
        /*0000*/ 	.byte	0x04, 0x2f
        /*0002*/ 	.short	(.L_1 - .L_0)
	.align		4
.L_0:
        /*0004*/ 	.word	index@(_Z6kernelPii)
        /*0008*/ 	.word	0x00000008


	//----- nvinfo : EIATTR_FRAME_SIZE
	.align		4
.L_1:
        /*000c*/ 	.byte	0x04, 0x11
        /*000e*/ 	.short	(.L_3 - .L_2)
	.align		4
.L_2:
        /*0010*/ 	.word	index@(_Z6kernelPii)
        /*0014*/ 	.word	0x00000000


	//----- nvinfo : EIATTR_MIN_STACK_SIZE
	.align		4
.L_3:
        /*0018*/ 	.byte	0x04, 0x12
        /*001a*/ 	.short	(.L_5 - .L_4)
	.align		4
.L_4:
        /*001c*/ 	.word	index@(_Z6kernelPii)
        /*0020*/ 	.word	0x00000000
.L_5:


//--------------------- .nv.compat                --------------------------
	.section	.nv.compat,"",@"SHT_CUDA_COMPAT_INFO"
	.align	4
        /*0000*/ 	.byte	0x02, 0x09, 0x00, 0x00, 0x02, 0x02, 0x01, 0x00, 0x02, 0x05, 0x05, 0x00, 0x03, 0x07, 0x01, 0x01
        /*0010*/ 	.byte	0x02, 0x03, 0x00, 0x00, 0x02, 0x06, 0x01, 0x00, 0x04, 0x0b, 0x08, 0x00, 0x09, 0x00, 0x00, 0x00
        /*0020*/ 	.byte	0x00, 0x00, 0x00, 0x00


//--------------------- .nv.info._Z6kernelPii     --------------------------
	.section	.nv.info._Z6kernelPii,"",@"SHT_CUDA_INFO"
	.sectionflags	@""
	.align	4


	//----- nvinfo : EIATTR_CUDA_API_VERSION
	.align		4
        /*0000*/ 	.byte	0x04, 0x37
        /*0002*/ 	.short	(.L_7 - .L_6)
.L_6:
        /*0004*/ 	.word	0x00000082


	//----- nvinfo : EIATTR_KPARAM_INFO
	.align		4
.L_7:
        /*0008*/ 	.byte	0x04, 0x17
        /*000a*/ 	.short	(.L_9 - .L_8)
.L_8:
        /*000c*/ 	.word	0x00000000
        /*0010*/ 	.short	0x0001
        /*0012*/ 	.short	0x0008
        /*0014*/ 	.byte	0x00, 0xf0, 0x11, 0x00


	//----- nvinfo : EIATTR_KPARAM_INFO
	.align		4
.L_9:
        /*0018*/ 	.byte	0x04, 0x17
        /*001a*/ 	.short	(.L_11 - .L_10)
.L_10:
        /*001c*/ 	.word	0x00000000
        /*0020*/ 	.short	0x0000
        /*0022*/ 	.short	0x0000
        /*0024*/ 	.byte	0x00, 0xf5, 0x21, 0x00


	//----- nvinfo : EIATTR_SPARSE_MMA_MASK
	.align		4
.L_11:
        /*0028*/ 	.byte	0x03, 0x50
        /*002a*/ 	.short	0x0000


	//----- nvinfo : EIATTR_MAXREG_COUNT
	.align		4
        /*002c*/ 	.byte	0x03, 0x1b
        /*002e*/ 	.short	0x00ff


	//----- nvinfo : EIATTR_MERCURY_ISA_VERSION
	.align		4
        /*0030*/ 	.byte	0x03, 0x5f
        /*0032*/ 	.short	0x0101


	//----- nvinfo : EIATTR_VRC_CTA_INIT_COUNT
	.align		4
        /*0034*/ 	.byte	0x02, 0x4a
	.zero		1
	.zero		1


	//----- nvinfo : EIATTR_EXIT_INSTR_OFFSETS
	.align		4
        /*0038*/ 	.byte	0x04, 0x1c
        /*003a*/ 	.short	(.L_13 - .L_12)


	//   ....[0]....
.L_12:
        /*003c*/ 	.word	0x00000070


	//   ....[1]....
        /*0040*/ 	.word	0x00000110


	//----- nvinfo : EIATTR_CRS_STACK_SIZE
	.align		4
.L_13:
        /*0044*/ 	.byte	0x04, 0x1e
        /*0046*/ 	.short	(.L_15 - .L_14)
.L_14:
        /*0048*/ 	.word	0x00000000


	//----- nvinfo : EIATTR_CBANK_PARAM_SIZE
	.align		4
.L_15:
        /*004c*/ 	.byte	0x03, 0x19
        /*004e*/ 	.short	0x000c


	//----- nvinfo : EIATTR_PARAM_CBANK
	.align		4
        /*0050*/ 	.byte	0x04, 0x0a
        /*0052*/ 	.short	(.L_17 - .L_16)
	.align		4
.L_16:
        /*0054*/ 	.word	index@(.nv.constant0._Z6kernelPii)
        /*0058*/ 	.short	0x0380
        /*005a*/ 	.short	0x000c


	//----- nvinfo : EIATTR_SW_WAR
	.align		4
.L_17:
        /*005c*/ 	.byte	0x04, 0x36
        /*005e*/ 	.short	(.L_19 - .L_18)
.L_18:
        /*0060*/ 	.word	0x00000008
.L_19:


//--------------------- .nv.callgraph             --------------------------
	.section	.nv.callgraph,"",@"SHT_CUDA_CALLGRAPH"
	.align	4
	.sectionentsize	8
	.align		4
        /*0000*/ 	.word	0x00000000
	.align		4
        /*0004*/ 	.word	0xffffffff
	.align		4
        /*0008*/ 	.word	0x00000000
	.align		4
        /*000c*/ 	.word	0xfffffffe
	.align		4
        /*0010*/ 	.word	0x00000000
	.align		4
        /*0014*/ 	.word	0xfffffffd
	.align		4
        /*0018*/ 	.word	0x00000000
	.align		4
        /*001c*/ 	.word	0xfffffffc


//--------------------- .text._Z6kernelPii        --------------------------
	.section	.text._Z6kernelPii,"ax",@progbits
	.align	128
        .global         _Z6kernelPii
        .type           _Z6kernelPii,@function
        .size           _Z6kernelPii,(.L_x_2 - _Z6kernelPii)
        .other          _Z6kernelPii,@"STO_CUDA_ENTRY STV_DEFAULT"
_Z6kernelPii:
.text._Z6kernelPii:
[----:B------:R-:W-:Y:S01]  /*0000*/  LDC R1, c[0x0][0x37c] ;  /* 0x0000df00ff017b82 */ /* 0x000fe20000000800 */
[----:B------:R-:W0:Y:S01]  /*0010*/  S2R R0, SR_CTAID.X ;  /* 0x0000000000007919 */ /* 0x000e220000002500 */
[----:B------:R-:W0:Y:S01]  /*0020*/  LDCU UR4, c[0x0][0x360] ;  /* 0x00006c00ff0477ac */ /* 0x000e220008000800 */
[----:B------:R-:W0:Y:S01]  /*0030*/  S2R R3, SR_TID.X ;  /* 0x0000000000037919 */ /* 0x000e220000002100 */
[----:B------:R-:W1:Y:S01]  /*0040*/  LDCU UR8, c[0x0][0x388] ;  /* 0x00007100ff0877ac */ /* 0x000e620008000800 */
[----:B0-----:R-:W-:-:S05]  /*0050*/  IMAD R0, R0, UR4, R3 ;  /* 0x0000000400007c24 */ /* 0x001fca000f8e0203 */
[----:B-1----:R-:W-:-:S13]  /*0060*/  ISETP.GE.AND P0, PT, R0, UR8, PT ;  /* 0x0000000800007c0c */ /* 0x002fda000bf06270 */
[----:B------:R-:W-:Y:S05]  /*0070*/  @P0 EXIT ;  /* 0x000000000000094d */ /* 0x000fea0003800000 */
[----:B------:R-:W0:Y:S01]  /*0080*/  LDC.64 R4, c[0x0][0x380] ;  /* 0x0000e000ff047b82 */ /* 0x000e220000000a00 */
[----:B------:R-:W1:Y:S01]  /*0090*/  LDCU UR5, c[0x0][0x370] ;  /* 0x00006e00ff0577ac */ /* 0x000e620008000800 */
[----:B------:R-:W2:Y:S01]  /*00a0*/  LDCU.64 UR6, c[0x0][0x358] ;  /* 0x00006b00ff0677ac */ /* 0x000ea20008000a00 */
[----:B-1----:R-:W-:-:S12]  /*00b0*/  UIMAD UR4, UR4, UR5, URZ ;  /* 0x00000005040472a4 */ /* 0x002fd8000f8e02ff */
.L_x_0:
[----:B0-----:R-:W-:-:S05]  /*00c0*/  IMAD.WIDE R2, R0, 0x4, R4 ;  /* 0x0000000400027825 */ /* 0x001fca00078e0204 */
[----:B--2---:R0:W-:Y:S02]  /*00d0*/  STG.E desc[UR6][R2.64], R0 ;  /* 0x0000000002007986 */ /* 0x0041e4000c101906 */
[----:B0-----:R-:W-:-:S04]  /*00e0*/  IADD3 R0, PT, PT, R0, UR4, RZ ;  /* 0x0000000400007c10 */ /* 0x001fc8000fffe0ff */
[----:B------:R-:W-:-:S13]  /*00f0*/  ISETP.GE.AND P0, PT, R0, UR8, PT ;  /* 0x0000000800007c0c */ /* 0x000fda000bf06270 */
[----:B------:R-:W-:Y:S05]  /*0100*/  @!P0 BRA `(.L_x_0) ;  /* 0xfffffffc00ec8947 */ /* 0x000fea000383ffff */
[----:B------:R-:W-:Y:S05]  /*0110*/  EXIT ;  /* 0x000000000000794d */ /* 0x000fea0003800000 */
.L_x_1:
[----:B------:R-:W-:-:S00]  /*0120*/  BRA `(.L_x_1) ;  /* 0xfffffffc00fc7947 */ /* 0x000fc0000383ffff */
[----:B------:R-:W-:-:S00]  /*0130*/  NOP ;  /* 0x0000000000007918 */ /* 0x000fc00000000000 */
        /* <DEDUP_REMOVED lines=12> */
.L_x_2:


//--------------------- .nv.shared.reserved.0     --------------------------
	.section	.nv.shared.reserved.0,"aw",@nobits
	.weak		__nv_reservedSMEM_offset_0_alias
	.size		__nv_reservedSMEM_offset_0_alias, 0, 64
	.other		__nv_reservedSMEM_offset_0_alias,@"STO_CUDA_RESERVED_SHARED STV_DEFAULT"
__nv_reservedSMEM_offset_0_alias:
	.zero		0
	.zero		64


//--------------------- .nv.constant0._Z6kernelPii --------------------------
	.section	.nv.constant0._Z6kernelPii,"a",@progbits
	.sectionflags	@""
	.align	4
.nv.constant0._Z6kernelPii:
	.zero		908


//--------------------- SYMBOLS --------------------------

	.type		.nv.reservedSmem.offset0,@object
	.size		.nv.reservedSmem.offset0,0x4
